//
// Generated by NVIDIA NVVM Compiler
//
// Compiler Build ID: CL-36424714
// Cuda compilation tools, release 13.0, V13.0.88
// Based on NVVM 20.0.0
//

.version 9.0
.target sm_100
.address_size 64

	// .globl	_Z10sum_kernelPiS_S_

.visible .entry _Z10sum_kernelPiS_S_(
	.param .u64 .ptr .align 1 _Z10sum_kernelPiS_S__param_0,
	.param .u64 .ptr .align 1 _Z10sum_kernelPiS_S__param_1,
	.param .u64 .ptr .align 1 _Z10sum_kernelPiS_S__param_2
)
{
	.reg .b32 	%r<4>;
	.reg .b64 	%rd<7>;

	ld.param.u64 	%rd1, [_Z10sum_kernelPiS_S__param_0];
	ld.param.u64 	%rd2, [_Z10sum_kernelPiS_S__param_1];
	ld.param.u64 	%rd3, [_Z10sum_kernelPiS_S__param_2];
	cvta.to.global.u64 	%rd4, %rd3;
	cvta.to.global.u64 	%rd5, %rd2;
	cvta.to.global.u64 	%rd6, %rd1;
	ld.global.u32 	%r1, [%rd6];
	ld.global.u32 	%r2, [%rd5];
	add.s32 	%r3, %r2, %r1;
	st.global.u32 	[%rd4], %r3;
	ret;

}


// ===== COMPILED SASS (sm_100) =====

	.target	sm_100

	.elftype	@"ET_EXEC"


//--------------------- .note.nv.tkinfo           --------------------------
	.section	.note.nv.tkinfo,"",@"SHT_NOTE"
	.sectionflags	@"SHF_NOTE_NV_TKINFO"
	.tkinfo
        /*0018*/ 	.word	0x00000002
        /*0030*/ 	.string	""
        /*0030*/ 	.string	"ptxas"
        /*0030*/ 	.string	"Cuda compilation tools, release 13.0, V13.0.88"
        /*0030*/ 	.string	"Build cuda_13.0.r13.0/compiler.36424714_0"
        /*0030*/ 	.string	"-arch sm_100 -m 64 "



//--------------------- .note.nv.cuinfo           --------------------------
	.section	.note.nv.cuinfo,"",@"SHT_NOTE"
	.sectionflags	@"SHF_NOTE_NV_CUINFO"
        /*0018*/ 	.short	0x0002
        /*001a*/ 	.short	0x0064
        /*001c*/ 	.short	0x0082
	.zero		2


//--------------------- .nv.info                  --------------------------
	.section	.nv.info,"",@"SHT_CUDA_INFO"
	.align	4


	//----- nvinfo : EIATTR_REGCOUNT
	.align		4
        /*0000*/ 	.byte	0x04, 0x2f
        /*0002*/ 	.short	(.L_1 - .L_0)
	.align		4
.L_0:
        /*0004*/ 	.word	index@(_Z10sum_kernelPiS_S_)
        /*0008*/ 	.word	0x0000000c


	//----- nvinfo : EIATTR_FRAME_SIZE
	.align		4
.L_1:
        /*000c*/ 	.byte	0x04, 0x11
        /*000e*/ 	.short	(.L_3 - .L_2)
	.align		4
.L_2:
        /*0010*/ 	.word	index@(_Z10sum_kernelPiS_S_)
        /*0014*/ 	.word	0x00000000


	//----- nvinfo : EIATTR_MIN_STACK_SIZE
	.align		4
.L_3:
        /*0018*/ 	.byte	0x04, 0x12
        /*001a*/ 	.short	(.L_5 - .L_4)
	.align		4
.L_4:
        /*001c*/ 	.word	index@(_Z10sum_kernelPiS_S_)
        /*0020*/ 	.word	0x00000000
.L_5:


//--------------------- .nv.compat                --------------------------
	.section	.nv.compat,"",@"SHT_CUDA_COMPAT_INFO"
	.align	4
        /*0000*/ 	.byte	0x02, 0x09, 0x00, 0x00, 0x02, 0x02, 0x01, 0x00, 0x02, 0x05, 0x05, 0x00, 0x03, 0x07, 0x01, 0x01
        /*0010*/ 	.byte	0x02, 0x03, 0x00, 0x00, 0x02, 0x06, 0x01, 0x00, 0x04, 0x0b, 0x08, 0x00, 0x09, 0x00, 0x00, 0x00
        /*0020*/ 	.byte	0x00, 0x00, 0x00, 0x00


//--------------------- .nv.info._Z10sum_kernelPiS_S_ --------------------------
	.section	.nv.info._Z10sum_kernelPiS_S_,"",@"SHT_CUDA_INFO"
	.sectionflags	@""
	.align	4


	//----- nvinfo : EIATTR_CUDA_API_VERSION
	.align		4
        /*0000*/ 	.byte	0x04, 0x37
        /*0002*/ 	.short	(.L_7 - .L_6)
.L_6:
        /*0004*/ 	.word	0x00000082


	//----- nvinfo : EIATTR_KPARAM_INFO
	.align		4
.L_7:
        /*0008*/ 	.byte	0x04, 0x17
        /*000a*/ 	.short	(.L_9 - .L_8)
.L_8:
        /*000c*/ 	.word	0x00000000
        /*0010*/ 	.short	0x0002
        /*0012*/ 	.short	0x0010
        /*0014*/ 	.byte	0x00, 0xf5, 0x21, 0x00


	//----- nvinfo : EIATTR_KPARAM_INFO
	.align		4
.L_9:
        /*0018*/ 	.byte	0x04, 0x17
        /*001a*/ 	.short	(.L_11 - .L_10)
.L_10:
        /*001c*/ 	.word	0x00000000
        /*0020*/ 	.short	0x0001
        /*0022*/ 	.short	0x0008
        /*0024*/ 	.byte	0x00, 0xf5, 0x21, 0x00


	//----- nvinfo : EIATTR_KPARAM_INFO
	.align		4
.L_11:
        /*0028*/ 	.byte	0x04, 0x17
        /*002a*/ 	.short	(.L_13 - .L_12)
.L_12:
        /*002c*/ 	.word	0x00000000
        /*0030*/ 	.short	0x0000
        /*0032*/ 	.short	0x0000
        /*0034*/ 	.byte	0x00, 0xf5, 0x21, 0x00


	//----- nvinfo : EIATTR_SPARSE_MMA_MASK
	.align		4
.L_13:
        /*0038*/ 	.byte	0x03, 0x50
        /*003a*/ 	.short	0x0000


	//----- nvinfo : EIATTR_MAXREG_COUNT
	.align		4
        /*003c*/ 	.byte	0x03, 0x1b
        /*003e*/ 	.short	0x00ff


	//----- nvinfo : EIATTR_MERCURY_ISA_VERSION
	.align		4
        /*0040*/ 	.byte	0x03, 0x5f
        /*0042*/ 	.short	0x0101


	//----- nvinfo : EIATTR_VRC_CTA_INIT_COUNT
	.align		4
        /*0044*/ 	.byte	0x02, 0x4a
	.zero		1
	.zero		1


	//----- nvinfo : EIATTR_EXIT_INSTR_OFFSETS
	.align		4
        /*0048*/ 	.byte	0x04, 0x1c
        /*004a*/ 	.short	(.L_15 - .L_14)


	//   ....[0]....
.L_14:
        /*004c*/ 	.word	0x00000090


	//----- nvinfo : EIATTR_CBANK_PARAM_SIZE
	.align		4
.L_15:
        /*0050*/ 	.byte	0x03, 0x19
        /*0052*/ 	.short	0x0018


	//----- nvinfo : EIATTR_PARAM_CBANK
	.align		4
        /*0054*/ 	.byte	0x04, 0x0a
        /*0056*/ 	.short	(.L_17 - .L_16)
	.align		4
.L_16:
        /*0058*/ 	.word	index@(.nv.constant0._Z10sum_kernelPiS_S_)
        /*005c*/ 	.short	0x0380
        /*005e*/ 	.short	0x0018


	//----- nvinfo : EIATTR_SW_WAR
	.align		4
.L_17:
        /*0060*/ 	.byte	0x04, 0x36
        /*0062*/ 	.short	(.L_19 - .L_18)
.L_18:
        /*0064*/ 	.word	0x00000008
.L_19:


//--------------------- .nv.callgraph             --------------------------
	.section	.nv.callgraph,"",@"SHT_CUDA_CALLGRAPH"
	.align	4
	.sectionentsize	8
	.align		4
        /*0000*/ 	.word	0x00000000
	.align		4
        /*0004*/ 	.word	0xffffffff
	.align		4
        /*0008*/ 	.word	0x00000000
	.align		4
        /*000c*/ 	.word	0xfffffffe
	.align		4
        /*0010*/ 	.word	0x00000000
	.align		4
        /*0014*/ 	.word	0xfffffffd
	.align		4
        /*0018*/ 	.word	0x00000000
	.align		4
        /*001c*/ 	.word	0xfffffffc


//--------------------- .text._Z10sum_kernelPiS_S_ --------------------------
	.section	.text._Z10sum_kernelPiS_S_,"ax",@progbits
	.align	128
        .global         _Z10sum_kernelPiS_S_
        .type           _Z10sum_kernelPiS_S_,@function
        .size           _Z10sum_kernelPiS_S_,(.L_x_1 - _Z10sum_kernelPiS_S_)
        .other          _Z10sum_kernelPiS_S_,@"STO_CUDA_ENTRY STV_DEFAULT"
_Z10sum_kernelPiS_S_:
.text._Z10sum_kernelPiS_S_:
[----:B------:R-:W-:Y:S08]  /*0000*/  LDC R1, c[0x0][0x37c] ;  /* 0x0000df00ff017b82 */ /* 0x000ff00000000800 */
[----:B------:R-:W0:Y:S01]  /*0010*/  LDC.64 R2, c[0x0][0x380] ;  /* 0x0000e000ff027b82 */ /* 0x000e220000000a00 */
[----:B------:R-:W0:Y:S07]  /*0020*/  LDCU.64 UR4, c[0x0][0x358] ;  /* 0x00006b00ff0477ac */ /* 0x000e2e0008000a00 */
[----:B------:R-:W1:Y:S01]  /*0030*/  LDC.64 R4, c[0x0][0x388] ;  /* 0x0000e200ff047b82 */ /* 0x000e620000000a00 */
[----:B0-----:R-:W2:Y:S04]  /*0040*/  LDG.E R2, desc[UR4][R2.64] ;  /* 0x0000000402027981 */ /* 0x001ea8000c1e1900 */
[----:B-1----:R-:W2:Y:S03]  /*0050*/  LDG.E R5, desc[UR4][R4.64] ;  /* 0x0000000404057981 */ /* 0x002ea6000c1e1900 */
[----:B------:R-:W0:Y:S01]  /*0060*/  LDC.64 R6, c[0x0][0x390] ;  /* 0x0000e400ff067b82 */ /* 0x000e220000000a00 */
[----:B--2---:R-:W-:-:S05]  /*0070*/  IADD3 R9, PT, PT, R2, R5, RZ ;  /* 0x0000000502097210 */ /* 0x004fca0007ffe0ff */
[----:B0-----:R-:W-:Y:S01]  /*0080*/  STG.E desc[UR4][R6.64], R9 ;  /* 0x0000000906007986 */ /* 0x001fe2000c101904 */
[----:B------:R-:W-:Y:S05]  /*0090*/  EXIT ;  /* 0x000000000000794d */ /* 0x000fea0003800000 */
.L_x_0:
[----:B------:R-:W-:-:S00]  /*00a0*/  BRA `(.L_x_0) ;  /* 0xfffffffc00fc7947 */ /* 0x000fc0000383ffff */
[----:B------:R-:W-:-:S00]  /*00b0*/  NOP ;  /* 0x0000000000007918 */ /* 0x000fc00000000000 */
        /* <DEDUP_REMOVED lines=12> */
.L_x_1:


//--------------------- .nv.shared.reserved.0     --------------------------
	.section	.nv.shared.reserved.0,"aw",@nobits
	.weak		__nv_reservedSMEM_offset_0_alias
	.size		__nv_reservedSMEM_offset_0_alias, 0, 64
	.other		__nv_reservedSMEM_offset_0_alias,@"STO_CUDA_RESERVED_SHARED STV_DEFAULT"
__nv_reservedSMEM_offset_0_alias:
	.zero		0
	.zero		64


//--------------------- .nv.constant0._Z10sum_kernelPiS_S_ --------------------------
	.section	.nv.constant0._Z10sum_kernelPiS_S_,"a",@progbits
	.sectionflags	@""
	.align	4
.nv.constant0._Z10sum_kernelPiS_S_:
	.zero		920


//--------------------- SYMBOLS --------------------------

	.type		.nv.reservedSmem.offset0,@object
	.size		.nv.reservedSmem.offset0,0x4
